	.headerflags	@"EF_CUDA_TEXMODE_UNIFIED EF_CUDA_64BIT_ADDRESS EF_CUDA_SM86 EF_CUDA_VIRTUAL_SM(EF_CUDA_SM86)"
	.elftype	@"ET_EXEC"


//--------------------- .nv.info                  --------------------------
	.section	.nv.info,"",@"SHT_CUDA_INFO"
	.align	4


	//----- nvinfo : EIATTR_REGCOUNT
	.align		4
        /*0000*/ 	.byte	0x04, 0x2f
        /*0002*/ 	.short	(.L_1 - .L_0)
	.align		4
.L_0:
        /*0004*/ 	.word	index@(chunk_scaled_dot_kkt_fwd_kernel)
        /*0008*/ 	.word	0x0000003e


	//----- nvinfo : EIATTR_MAX_STACK_SIZE
	.align		4
.L_1:
        /*000c*/ 	.byte	0x04, 0x23
        /*000e*/ 	.short	(.L_3 - .L_2)
	.align		4
.L_2:
        /*0010*/ 	.word	index@(chunk_scaled_dot_kkt_fwd_kernel)
        /*0014*/ 	.word	0x00000000


	//----- nvinfo : EIATTR_MIN_STACK_SIZE
	.align		4
.L_3:
        /*0018*/ 	.byte	0x04, 0x12
        /*001a*/ 	.short	(.L_5 - .L_4)
	.align		4
.L_4:
        /*001c*/ 	.word	index@(chunk_scaled_dot_kkt_fwd_kernel)
        /*0020*/ 	.word	0x00000000


	//----- nvinfo : EIATTR_FRAME_SIZE
	.align		4
.L_5:
        /*0024*/ 	.byte	0x04, 0x11
        /*0026*/ 	.short	(.L_7 - .L_6)
	.align		4
.L_6:
        /*0028*/ 	.word	index@(chunk_scaled_dot_kkt_fwd_kernel)
        /*002c*/ 	.word	0x00000000
.L_7:


//--------------------- .nv.info.chunk_scaled_dot_kkt_fwd_kernel --------------------------
	.section	.nv.info.chunk_scaled_dot_kkt_fwd_kernel,"",@"SHT_CUDA_INFO"
	.align	4


	//----- nvinfo : EIATTR_CUDA_API_VERSION
	.align		4
        /*0000*/ 	.byte	0x04, 0x37
        /*0002*/ 	.short	(.L_9 - .L_8)
.L_8:
        /*0004*/ 	.word	0x0000007b


	//----- nvinfo : EIATTR_SW2861232_WAR
	.align		4
.L_9:
        /*0008*/ 	.byte	0x01, 0x35
	.zero		2


	//----- nvinfo : EIATTR_PARAM_CBANK
	.align		4
        /*000c*/ 	.byte	0x04, 0x0a
        /*000e*/ 	.short	(.L_11 - .L_10)
	.align		4
.L_10:
        /*0010*/ 	.word	index@(.nv.constant0.chunk_scaled_dot_kkt_fwd_kernel)
        /*0014*/ 	.short	0x0160
        /*0016*/ 	.short	0x002c


	//----- nvinfo : EIATTR_CBANK_PARAM_SIZE
	.align		4
.L_11:
        /*0018*/ 	.byte	0x03, 0x19
        /*001a*/ 	.short	0x002c


	//----- nvinfo : EIATTR_KPARAM_INFO
	.align		4
        /*001c*/ 	.byte	0x04, 0x17
        /*001e*/ 	.short	(.L_13 - .L_12)
.L_12:
        /*0020*/ 	.word	0x00000000
        /*0024*/ 	.short	0x0005
        /*0026*/ 	.short	0x0028
        /*0028*/ 	.byte	0x00, 0xf0, 0x11, 0x00


	//----- nvinfo : EIATTR_KPARAM_INFO
	.align		4
.L_13:
        /*002c*/ 	.byte	0x04, 0x17
        /*002e*/ 	.short	(.L_15 - .L_14)
.L_14:
        /*0030*/ 	.word	0x00000000
        /*0034*/ 	.short	0x0004
        /*0036*/ 	.short	0x0020
        /*0038*/ 	.byte	0x00, 0xf0, 0x21, 0x00


	//----- nvinfo : EIATTR_KPARAM_INFO
	.align		4
.L_15:
        /*003c*/ 	.byte	0x04, 0x17
        /*003e*/ 	.short	(.L_17 - .L_16)
.L_16:
        /*0040*/ 	.word	0x00000000
        /*0044*/ 	.short	0x0003
        /*0046*/ 	.short	0x0018
        /*0048*/ 	.byte	0x00, 0xf0, 0x21, 0x00


	//----- nvinfo : EIATTR_KPARAM_INFO
	.align		4
.L_17:
        /*004c*/ 	.byte	0x04, 0x17
        /*004e*/ 	.short	(.L_19 - .L_18)
.L_18:
        /*0050*/ 	.word	0x00000000
        /*0054*/ 	.short	0x0002
        /*0056*/ 	.short	0x0010
        /*0058*/ 	.byte	0x00, 0xf0, 0x21, 0x00


	//----- nvinfo : EIATTR_KPARAM_INFO
	.align		4
.L_19:
        /*005c*/ 	.byte	0x04, 0x17
        /*005e*/ 	.short	(.L_21 - .L_20)
.L_20:
        /*0060*/ 	.word	0x00000000
        /*0064*/ 	.short	0x0001
        /*0066*/ 	.short	0x0008
        /*0068*/ 	.byte	0x00, 0xf0, 0x21, 0x00


	//----- nvinfo : EIATTR_KPARAM_INFO
	.align		4
.L_21:
        /*006c*/ 	.byte	0x04, 0x17
        /*006e*/ 	.short	(.L_23 - .L_22)
.L_22:
        /*0070*/ 	.word	0x00000000
        /*0074*/ 	.short	0x0000
        /*0076*/ 	.short	0x0000
        /*0078*/ 	.byte	0x00, 0xf0, 0x21, 0x00


	//----- nvinfo : EIATTR_MAXREG_COUNT
	.align		4
.L_23:
        /*007c*/ 	.byte	0x03, 0x1b
        /*007e*/ 	.short	0x00ff


	//----- nvinfo : EIATTR_EXIT_INSTR_OFFSETS
	.align		4
        /*0080*/ 	.byte	0x04, 0x1c
        /*0082*/ 	.short	(.L_25 - .L_24)


	//   ....[0]....
.L_24:
        /*0084*/ 	.word	0x00001760


	//   ....[1]....
        /*0088*/ 	.word	0x000017f0


	//----- nvinfo : EIATTR_MAX_THREADS
	.align		4
.L_25:
        /*008c*/ 	.byte	0x04, 0x05
        /*008e*/ 	.short	(.L_27 - .L_26)
.L_26:
        /*0090*/ 	.word	0x00000100
        /*0094*/ 	.word	0x00000001
        /*0098*/ 	.word	0x00000001
.L_27:


//--------------------- .nv.rel.action            --------------------------
	.section	.nv.rel.action,"",@"SHT_CUDA_RELOCINFO"
	.align	8
	.sectionentsize	8
        /*0000*/ 	.byte	0x73, 0x00, 0x00, 0x00, 0x00, 0x00, 0x00, 0x00, 0x00, 0x00, 0x00, 0x11, 0x25, 0x00, 0x05, 0x36


//--------------------- .nv.constant0.chunk_scaled_dot_kkt_fwd_kernel --------------------------
	.section	.nv.constant0.chunk_scaled_dot_kkt_fwd_kernel,"a",@progbits
	.align	4
.nv.constant0.chunk_scaled_dot_kkt_fwd_kernel:
	.zero		396


//--------------------- .text.chunk_scaled_dot_kkt_fwd_kernel --------------------------
	.section	.text.chunk_scaled_dot_kkt_fwd_kernel,"ax",@progbits
	.sectionflags	@"SHF_BARRIERS=1"
	.sectioninfo	@"SHI_REGISTERS=62"
	.align	128
        .global         chunk_scaled_dot_kkt_fwd_kernel
        .type           chunk_scaled_dot_kkt_fwd_kernel,@function
        .size           chunk_scaled_dot_kkt_fwd_kernel,(.L_x_2 - chunk_scaled_dot_kkt_fwd_kernel)
        .other          chunk_scaled_dot_kkt_fwd_kernel,@"STO_CUDA_ENTRY STV_DEFAULT"
chunk_scaled_dot_kkt_fwd_kernel:
.text.chunk_scaled_dot_kkt_fwd_kernel:
[----:B------:R-:W-:-:S02]  /*0000*/  IMAD.MOV.U32 R1, RZ, RZ, c[0x0][0x28] ;  /* 0x00000a00ff017624 */ /* 0x000fc400078e00ff */
[----:B------:R-:W1:Y:S01]  /*0010*/  S2R R3, SR_CTAID.X ;  /* 0x0000000000037919 */ /* 0x000e620000002500 */
[----:B------:R-:W-:Y:S01]  /*0020*/  IMAD.MOV.U32 R0, RZ, RZ, 0x4 ;  /* 0x00000004ff007424 */ /* 0x000fe200078e00ff */
[----:B------:R-:W-:Y:S01]  /*0030*/  ULDC.64 UR4, c[0x0][0x118] ;  /* 0x0000460000047ab9 */ /* 0x000fe20000000a00 */
[----:B-1----:R-:W-:-:S04]  /*0040*/  IMAD.SHL.U32 R3, R3, 0x2, RZ ;  /* 0x0000000203037824 */ /* 0x002fc800078e00ff */
[----:B------:R-:W-:-:S05]  /*0050*/  IMAD.WIDE R2, R3, R0, c[0x0][0x180] ;  /* 0x0000600003027625 */ /* 0x000fca00078e0200 */
[----:B------:R-:W2:Y:S04]  /*0060*/  LDG.E R5, [R2.64] ;  /* 0x0000000402057981 */ /* 0x000ea8000c1e1900 */
[----:B------:R1:W2:Y:S04]  /*0070*/  LDG.E R56, [R2.64+0x4] ;  /* 0x0000040402387981 */ /* 0x0002a8000c1e1900 */
[----:B------:R-:W1:Y:S04]  /*0080*/  S2R R34, SR_TID.X ;  /* 0x0000000000227919 */ /* 0x000e680000002100 */
[----:B------:R-:W1:Y:S01]  /*0090*/  S2R R11, SR_CTAID.Y ;  /* 0x00000000000b7919 */ /* 0x000e620000002600 */
[----:B--2---:R-:W-:-:S05]  /*00a0*/  IMAD.WIDE R4, R5, R0, c[0x0][0x178] ;  /* 0x00005e0005047625 */ /* 0x004fca00078e0200 */
[----:B------:R2:W3:Y:S04]  /*00b0*/  LDG.E R57, [R4.64] ;  /* 0x0000000404397981 */ /* 0x0004e8000c1e1900 */
[----:B------:R2:W3:Y:S01]  /*00c0*/  LDG.E R10, [R4.64+0x4] ;  /* 0x00000404040a7981 */ /* 0x0004e2000c1e1900 */
[--C-:B-1----:R-:W-:Y:S02]  /*00d0*/  SHF.R.U32.HI R7, RZ, 0x3, R34.reuse ;  /* 0x00000003ff077819 */ /* 0x102fe40000011622 */
[C---:B------:R-:W-:Y:S01]  /*00e0*/  LOP3.LUT R52, R34.reuse, 0x80, RZ, 0xc0, !PT ;  /* 0x0000008022347812 */ /* 0x040fe200078ec0ff */
[----:B------:R-:W-:Y:S01]  /*00f0*/  IMAD.SHL.U32 R50, R34, 0x8, RZ ;  /* 0x0000000822327824 */ /* 0x000fe200078e00ff */
[----:B------:R-:W-:Y:S02]  /*0100*/  SHF.R.U32.HI R53, RZ, 0x2, R34 ;  /* 0x00000002ff357819 */ /* 0x000fe40000011622 */
[----:B------:R-:W-:-:S02]  /*0110*/  SGXT.U32 R2, R7, 0x4 ;  /* 0x000000040702781a */ /* 0x000fc40000000000 */
[----:B--2---:R-:W-:Y:S02]  /*0120*/  SHF.R.U32.HI R5, RZ, 0x3, R52 ;  /* 0x00000003ff057819 */ /* 0x004fe40000011634 */
[----:B------:R-:W-:Y:S02]  /*0130*/  LOP3.LUT R7, R53, 0x17, RZ, 0xc0, !PT ;  /* 0x0000001735077812 */ /* 0x000fe400078ec0ff */
[----:B------:R-:W-:Y:S01]  /*0140*/  LOP3.LUT R13, R2, R5, RZ, 0xfc, !PT ;  /* 0x00000005020d7212 */ /* 0x000fe200078efcff */
[----:B------:R-:W-:Y:S01]  /*0150*/  IMAD.SHL.U32 R56, R56, 0x40, RZ ;  /* 0x0000004038387824 */ /* 0x000fe200078e00ff */
[----:B------:R-:W-:Y:S02]  /*0160*/  SHF.R.S32.HI R6, RZ, 0x1f, R11 ;  /* 0x0000001fff067819 */ /* 0x000fe4000001140b */
[----:B------:R-:W-:Y:S02]  /*0170*/  LOP3.LUT R2, R50, 0x38, R34, 0x48, !PT ;  /* 0x0000003832027812 */ /* 0x000fe400078e4822 */
[----:B------:R-:W-:-:S02]  /*0180*/  LEA.HI R52, R52, R7, RZ, 0x1e ;  /* 0x0000000734347211 */ /* 0x000fc400078ff0ff */
[----:B------:R-:W-:Y:S01]  /*0190*/  LEA.HI R6, R6, R11, RZ, 0x4 ;  /* 0x0000000b06067211 */ /* 0x000fe200078f20ff */
[----:B------:R-:W-:Y:S01]  /*01a0*/  IMAD.SHL.U32 R16, R2, 0x2, RZ ;  /* 0x0000000202107824 */ /* 0x000fe200078e00ff */
[----:B------:R-:W-:Y:S02]  /*01b0*/  LOP3.LUT R2, R56, R52, RZ, 0xfc, !PT ;  /* 0x0000003438027212 */ /* 0x000fe400078efcff */
[----:B------:R-:W-:Y:S02]  /*01c0*/  LOP3.LUT R6, R6, 0xfffffff0, RZ, 0xc0, !PT ;  /* 0xfffffff006067812 */ /* 0x000fe400078ec0ff */
[----:B------:R-:W-:Y:S01]  /*01d0*/  SHF.R.S32.HI R32, RZ, 0x1f, R56 ;  /* 0x0000001fff207819 */ /* 0x000fe20000011438 */
[----:B------:R-:W-:Y:S01]  /*01e0*/  IMAD.MOV.U32 R59, RZ, RZ, 0x2 ;  /* 0x00000002ff3b7424 */ /* 0x000fe200078e00ff */
[----:B------:R-:W-:Y:S01]  /*01f0*/  LOP3.LUT R5, R56, R13, RZ, 0xfc, !PT ;  /* 0x0000000d38057212 */ /* 0x000fe200078efcff */
[----:B------:R-:W-:Y:S01]  /*0200*/  IMAD.IADD R3, R11, 0x1, -R6 ;  /* 0x000000010b037824 */ /* 0x000fe200078e0a06 */
[----:B------:R-:W-:-:S02]  /*0210*/  ISETP.GT.U32.AND P2, PT, R2, -0x1, PT ;  /* 0xffffffff0200780c */ /* 0x000fc40003f44070 */
[----:B------:R-:W-:Y:S02]  /*0220*/  LOP3.LUT R7, R56, 0x20, R13, 0xfe, !PT ;  /* 0x0000002038077812 */ /* 0x000fe400078efe0d */
[----:B------:R-:W-:Y:S02]  /*0230*/  ISETP.GT.U32.AND P1, PT, R5, -0x1, PT ;  /* 0xffffffff0500780c */ /* 0x000fe40003f24070 */
[C---:B------:R-:W-:Y:S02]  /*0240*/  ISETP.GT.U32.AND P3, PT, R7.reuse, -0x1, PT ;  /* 0xffffffff0700780c */ /* 0x040fe40003f64070 */
[----:B------:R-:W-:Y:S02]  /*0250*/  SHF.L.U64.HI R6, R7, 0xb, R32 ;  /* 0x0000000b07067819 */ /* 0x000fe40000010220 */
[----:B------:R-:W-:Y:S02]  /*0260*/  IADD3 R51, R52, 0x8, RZ ;  /* 0x0000000834337810 */ /* 0x000fe40007ffe0ff */
[C---:B------:R-:W-:Y:S01]  /*0270*/  LOP3.LUT R44, R13.reuse, 0x20, RZ, 0xfc, !PT ;  /* 0x000000200d2c7812 */ /* 0x040fe200078efcff */
[----:B------:R-:W-:-:S04]  /*0280*/  IMAD R46, R13, 0x80, R16 ;  /* 0x000000800d2e7824 */ /* 0x000fc800078e0210 */
[----:B------:R-:W-:Y:S01]  /*0290*/  IMAD R44, R44, 0x80, R16 ;  /* 0x000000802c2c7824 */ /* 0x000fe200078e0210 */
[----:B------:R-:W-:Y:S02]  /*02a0*/  SHF.R.U32.HI R45, RZ, 0x4, R34 ;  /* 0x00000004ff2d7819 */ /* 0x000fe40000011622 */
[----:B------:R-:W-:Y:S02]  /*02b0*/  PRMT R49, RZ, 0x7610, R49 ;  /* 0x00007610ff317816 */ /* 0x000fe40000000031 */
[----:B------:R-:W-:Y:S02]  /*02c0*/  PRMT R48, RZ, 0x7610, R48 ;  /* 0x00007610ff307816 */ /* 0x000fe40000000030 */
[----:B------:R-:W-:Y:S02]  /*02d0*/  SHF.R.U32.HI R54, RZ, 0x5, R34 ;  /* 0x00000005ff367819 */ /* 0x000fe40000011622 */
[----:B------:R-:W-:Y:S01]  /*02e0*/  SGXT.U32 R45, R45, 0x1 ;  /* 0x000000012d2d781a */ /* 0x000fe20000000000 */
[----:B------:R-:W-:Y:S01]  /*02f0*/  IMAD.MOV.U32 R35, RZ, RZ, 0x40 ;  /* 0x00000040ff237424 */ /* 0x000fe200078e00ff */
[----:B------:R-:W-:Y:S01]  /*0300*/  CS2R R18, SRZ ;  /* 0x0000000000127805 */ /* 0x000fe2000001ff00 */
[----:B------:R-:W-:Y:S01]  /*0310*/  CS2R R20, SRZ ;  /* 0x0000000000147805 */ /* 0x000fe2000001ff00 */
[----:B------:R-:W-:Y:S01]  /*0320*/  CS2R R22, SRZ ;  /* 0x0000000000167805 */ /* 0x000fe2000001ff00 */
[----:B------:R-:W-:Y:S01]  /*0330*/  LOP3.LUT R55, R34, 0x1f, RZ, 0xc0, !PT ;  /* 0x0000001f22377812 */ /* 0x000fe200078ec0ff */
[----:B---3--:R-:W-:-:S02]  /*0340*/  IMAD.SHL.U32 R4, R57, 0x10, RZ ;  /* 0x0000001039047824 */ /* 0x008fc400078e00ff */
[----:B------:R-:W-:-:S05]  /*0350*/  IMAD.IADD R57, R10, 0x1, -R57 ;  /* 0x000000010a397824 */ /* 0x000fca00078e0a39 */
[----:B------:R-:W-:Y:S02]  /*0360*/  ISETP.GE.U32.AND P6, PT, R2, R57, PT ;  /* 0x000000390200720c */ /* 0x000fe40003fc6070 */
[----:B------:R-:W-:Y:S01]  /*0370*/  SHF.R.S32.HI R33, RZ, 0x1f, R57 ;  /* 0x0000001fff217819 */ /* 0x000fe20000011439 */
[----:B------:R-:W-:-:S03]  /*0380*/  IMAD.IADD R47, R3, 0x1, R4 ;  /* 0x00000001032f7824 */ /* 0x000fc600078e0204 */
[----:B------:R-:W-:Y:S01]  /*0390*/  ISETP.GE.AND.EX P6, PT, R32, R33, PT, P6 ;  /* 0x000000212000720c */ /* 0x000fe20003fc6360 */
[----:B------:R-:W-:Y:S01]  /*03a0*/  IMAD.WIDE R8, R4, R59, c[0x0][0x168] ;  /* 0x00005a0004087625 */ /* 0x000fe200078e023b */
[-C--:B------:R-:W-:Y:S02]  /*03b0*/  ISETP.GE.U32.AND P5, PT, R5, R57.reuse, PT ;  /* 0x000000390500720c */ /* 0x080fe40003fa6070 */
[C---:B------:R-:W-:Y:S02]  /*03c0*/  ISETP.GT.AND.EX P2, PT, R32.reuse, -0x1, !P6, P2 ;  /* 0xffffffff2000780c */ /* 0x040fe40007744320 */
[----:B------:R-:W-:Y:S01]  /*03d0*/  ISETP.GE.U32.AND P6, PT, R7, R57, PT ;  /* 0x000000390700720c */ /* 0x000fe20003fc6070 */
[----:B------:R-:W-:Y:S01]  /*03e0*/  IMAD.SHL.U32 R58, R47, 0x80, RZ ;  /* 0x000000802f3a7824 */ /* 0x000fe200078e00ff */
[C---:B------:R-:W-:Y:S01]  /*03f0*/  SHF.L.U64.HI R4, R5.reuse, 0xb, R32 ;  /* 0x0000000b05047819 */ /* 0x040fe20000010220 */
[----:B------:R-:W-:Y:S01]  /*0400*/  IMAD.SHL.U32 R5, R5, 0x800, RZ ;  /* 0x0000080005057824 */ /* 0x000fe200078e00ff */
[CC--:B------:R-:W-:Y:S01]  /*0410*/  ISETP.GE.AND.EX P5, PT, R32.reuse, R33.reuse, PT, P5 ;  /* 0x000000212000720c */ /* 0x0c0fe20003fa6350 */
[----:B------:R-:W-:Y:S01]  /*0420*/  IMAD.SHL.U32 R7, R7, 0x800, RZ ;  /* 0x0000080007077824 */ /* 0x000fe200078e00ff */
[----:B------:R-:W-:Y:S01]  /*0430*/  ISETP.GE.AND.EX P6, PT, R32, R33, PT, P6 ;  /* 0x000000212000720c */ /* 0x000fe20003fc6360 */
[----:B------:R-:W-:Y:S01]  /*0440*/  IMAD.WIDE R58, R58, R59, c[0x0][0x160] ;  /* 0x000058003a3a7625 */ /* 0x000fe200078e023b */
[----:B------:R-:W-:-:S02]  /*0450*/  LOP3.LUT R15, R5, 0x38, R50, 0xf8, !PT ;  /* 0x00000038050f7812 */ /* 0x000fc400078ef832 */
[C---:B------:R-:W-:Y:S01]  /*0460*/  ISETP.GT.AND.EX P1, PT, R32.reuse, -0x1, !P5, P1 ;  /* 0xffffffff2000780c */ /* 0x040fe20006f24310 */
[----:B------:R-:W-:Y:S01]  /*0470*/  IMAD.WIDE R8, R3, 0x2, R8 ;  /* 0x0000000203087825 */ /* 0x000fe200078e0208 */
[----:B------:R-:W-:Y:S02]  /*0480*/  LOP3.LUT R17, R7, 0x38, R50, 0xf8, !PT ;  /* 0x0000003807117812 */ /* 0x000fe400078ef832 */
[----:B------:R-:W-:Y:S02]  /*0490*/  ISETP.GT.AND.EX P3, PT, R32, -0x1, !P6, P3 ;  /* 0xffffffff2000780c */ /* 0x000fe40007764330 */
[----:B------:R-:W-:Y:S02]  /*04a0*/  LOP3.LUT R3, R56, R51, RZ, 0xfc, !PT ;  /* 0x0000003338037212 */ /* 0x000fe400078efcff */
[-C--:B------:R-:W-:Y:S02]  /*04b0*/  LEA R14, P5, R15, R58.reuse, 0x1 ;  /* 0x0000003a0f0e7211 */ /* 0x080fe400078a08ff */
[----:B------:R-:W-:-:S02]  /*04c0*/  LEA R12, P6, R17, R58, 0x1 ;  /* 0x0000003a110c7211 */ /* 0x000fc400078c08ff */
[----:B------:R-:W-:Y:S02]  /*04d0*/  ISETP.GE.U32.AND P4, PT, R3, R57, PT ;  /* 0x000000390300720c */ /* 0x000fe40003f86070 */
[-C--:B------:R-:W-:Y:S02]  /*04e0*/  LEA.HI.X R15, R15, R59.reuse, R4, 0x1, P5 ;  /* 0x0000003b0f0f7211 */ /* 0x080fe400028f0c04 */
[----:B------:R-:W-:Y:S02]  /*04f0*/  LEA.HI.X R13, R17, R59, R6, 0x1, P6 ;  /* 0x0000003b110d7211 */ /* 0x000fe400030f0c06 */
[----:B------:R-:W-:Y:S01]  /*0500*/  ISETP.GT.U32.AND P0, PT, R3, -0x1, PT ;  /* 0xffffffff0300780c */ /* 0x000fe20003f04070 */
[----:B------:R1:W-:Y:S01]  /*0510*/  LDGSTS.E.BYPASS.128 [R46], [R14.64], P1 ;  /* 0x000000000e2e7fae */ /* 0x0003e20008901c44 */
[----:B------:R-:W-:-:S03]  /*0520*/  ISETP.GE.AND.EX P4, PT, R32, R33, PT, P4 ;  /* 0x000000212000720c */ /* 0x000fc60003f86340 */
[----:B------:R2:W-:Y:S01]  /*0530*/  LDGSTS.E.BYPASS.128 [R44], [R12.64], P3 ;  /* 0x000000000c2c7fae */ /* 0x0005e20009901c44 */
[----:B------:R-:W-:Y:S02]  /*0540*/  ISETP.GT.AND.EX P0, PT, R32, -0x1, !P4, P0 ;  /* 0xffffffff2000780c */ /* 0x000fe40006704300 */
[CC--:B------:R-:W-:Y:S01]  /*0550*/  LEA R10, P4, R2.reuse, R8.reuse, 0x5 ;  /* 0x00000008020a7211 */ /* 0x0c0fe200078828ff */
[----:B------:R-:W0:Y:S03]  /*0560*/  LDGDEPBAR ;  /* 0x00000000000079af */ /* 0x000e260000000000 */
[-C--:B------:R-:W-:Y:S02]  /*0570*/  LEA.HI.X R11, R2, R9.reuse, R32, 0x5, P4 ;  /* 0x00000009020b7211 */ /* 0x080fe400020f2c20 */
[C---:B------:R-:W-:Y:S02]  /*0580*/  LEA R8, P4, R3.reuse, R8, 0x5 ;  /* 0x0000000803087211 */ /* 0x040fe400078828ff */
[----:B------:R-:W-:Y:S01]  /*0590*/  SHF.R.U32.HI R17, RZ, 0x3, R34 ;  /* 0x00000003ff117819 */ /* 0x000fe20000011622 */
[----:B------:R3:W4:Y:S01]  /*05a0*/  @P2 LDG.E.U16 R49, [R10.64] ;  /* 0x000000040a312981 */ /* 0x000722000c1e1500 */
[----:B------:R-:W-:-:S02]  /*05b0*/  LEA.HI.X R9, R3, R9, R32, 0x5, P4 ;  /* 0x0000000903097211 */ /* 0x000fc400020f2c20 */
[----:B------:R-:W-:Y:S02]  /*05c0*/  SGXT.U32 R17, R17, 0x1 ;  /* 0x000000011111781a */ /* 0x000fe40000000000 */
[C---:B-1----:R-:W-:Y:S01]  /*05d0*/  LOP3.LUT R14, R34.reuse, 0x7, RZ, 0xc0, !PT ;  /* 0x00000007220e7812 */ /* 0x042fe200078ec0ff */
[----:B------:R1:W4:Y:S01]  /*05e0*/  @P0 LDG.E.U16 R48, [R8.64] ;  /* 0x0000000408300981 */ /* 0x000322000c1e1500 */
[----:B------:R-:W-:Y:S02]  /*05f0*/  LOP3.LUT R15, R17, 0x6, R54, 0xf8, !PT ;  /* 0x00000006110f7812 */ /* 0x000fe400078ef836 */
[C---:B--2---:R-:W-:Y:S02]  /*0600*/  LOP3.LUT R13, R45.reuse, 0x6, RZ, 0xfc, !PT ;  /* 0x000000062d0d7812 */ /* 0x044fe400078efcff */
[C---:B---3--:R-:W-:Y:S02]  /*0610*/  LOP3.LUT R11, R45.reuse, 0x4, RZ, 0xfc, !PT ;  /* 0x000000042d0b7812 */ /* 0x048fe400078efcff */
[----:B-1----:R-:W-:Y:S01]  /*0620*/  LOP3.LUT R9, R45, 0x2, RZ, 0xfc, !PT ;  /* 0x000000022d097812 */ /* 0x002fe200078efcff */
[----:B------:R-:W-:Y:S01]  /*0630*/  IMAD R15, R15, 0x8, R14 ;  /* 0x000000080f0f7824 */ /* 0x000fe200078e020e */
[----:B------:R-:W-:Y:S01]  /*0640*/  LOP3.LUT R12, R34, 0x17, RZ, 0xc0, !PT ;  /* 0x00000017220c7812 */ /* 0x000fe200078ec0ff */
[----:B------:R-:W-:-:S04]  /*0650*/  DEPBAR.LE SB0, 0x0 ;  /* 0x000080000000791a */ /* 0x000fc80000000000 */
[--C-:B------:R-:W-:Y:S02]  /*0660*/  LOP3.LUT R8, R45, 0x7, R34.reuse, 0x78, !PT ;  /* 0x000000072d087812 */ /* 0x100fe400078e7822 */
[--C-:B------:R-:W-:Y:S02]  /*0670*/  LOP3.LUT R10, R9, 0x7, R34.reuse, 0x78, !PT ;  /* 0x00000007090a7812 */ /* 0x100fe400078e7822 */
[--C-:B------:R-:W-:Y:S02]  /*0680*/  LOP3.LUT R11, R11, 0x7, R34.reuse, 0x78, !PT ;  /* 0x000000070b0b7812 */ /* 0x100fe400078e7822 */
[----:B------:R-:W-:Y:S01]  /*0690*/  LOP3.LUT R13, R13, 0x7, R34, 0x78, !PT ;  /* 0x000000070d0d7812 */ /* 0x000fe200078e7822 */
[----:B------:R-:W-:Y:S01]  /*06a0*/  IMAD.SHL.U32 R8, R8, 0x10, RZ ;  /* 0x0000001008087824 */ /* 0x000fe200078e00ff */
[----:B------:R-:W-:Y:S01]  /*06b0*/  LOP3.LUT R14, R12, 0x8, R53, 0xf8, !PT ;  /* 0x000000080c0e7812 */ /* 0x000fe200078ef835 */
[----:B------:R-:W-:Y:S02]  /*06c0*/  IMAD.SHL.U32 R9, R15, 0x80, RZ ;  /* 0x000000800f097824 */ /* 0x000fe400078e00ff */
[----:B------:R-:W-:-:S02]  /*06d0*/  IMAD.SHL.U32 R10, R10, 0x10, RZ ;  /* 0x000000100a0a7824 */ /* 0x000fc400078e00ff */
[----:B------:R-:W-:Y:S02]  /*06e0*/  IMAD.SHL.U32 R12, R11, 0x10, RZ ;  /* 0x000000100b0c7824 */ /* 0x000fe400078e00ff */
[----:B------:R-:W-:Y:S01]  /*06f0*/  IMAD.SHL.U32 R40, R13, 0x10, RZ ;  /* 0x000000100d287824 */ /* 0x000fe200078e00ff */
[-C--:B------:R-:W-:Y:S02]  /*0700*/  LOP3.LUT R43, R8, R9.reuse, RZ, 0xfc, !PT ;  /* 0x00000009082b7212 */ /* 0x080fe400078efcff */
[-C--:B------:R-:W-:Y:S02]  /*0710*/  LOP3.LUT R42, R10, R9.reuse, RZ, 0xfc, !PT ;  /* 0x000000090a2a7212 */ /* 0x080fe400078efcff */
[-C--:B------:R-:W-:Y:S02]  /*0720*/  LOP3.LUT R41, R12, R9.reuse, RZ, 0xfc, !PT ;  /* 0x000000090c297212 */ /* 0x080fe400078efcff */
[----:B------:R-:W-:Y:S02]  /*0730*/  LOP3.LUT R40, R40, R9, RZ, 0xfc, !PT ;  /* 0x0000000928287212 */ /* 0x000fe400078efcff */
[----:B------:R-:W-:-:S02]  /*0740*/  LOP3.LUT R9, R17, 0x2, RZ, 0xfc, !PT ;  /* 0x0000000211097812 */ /* 0x000fc400078efcff */
[C---:B------:R-:W-:Y:S02]  /*0750*/  LOP3.LUT R11, R17.reuse, 0x4, RZ, 0xfc, !PT ;  /* 0x00000004110b7812 */ /* 0x040fe400078efcff */
[C---:B------:R-:W-:Y:S02]  /*0760*/  LOP3.LUT R13, R17.reuse, 0x6, RZ, 0xfc, !PT ;  /* 0x00000006110d7812 */ /* 0x040fe400078efcff */
[--C-:B------:R-:W-:Y:S02]  /*0770*/  LOP3.LUT R17, R17, 0x7, R34.reuse, 0x78, !PT ;  /* 0x0000000711117812 */ /* 0x100fe400078e7822 */
[--C-:B------:R-:W-:Y:S02]  /*0780*/  LOP3.LUT R9, R9, 0x7, R34.reuse, 0x78, !PT ;  /* 0x0000000709097812 */ /* 0x100fe400078e7822 */
[--C-:B------:R-:W-:Y:S02]  /*0790*/  LOP3.LUT R11, R11, 0x7, R34.reuse, 0x78, !PT ;  /* 0x000000070b0b7812 */ /* 0x100fe400078e7822 */
[----:B------:R-:W-:Y:S01]  /*07a0*/  LOP3.LUT R13, R13, 0x7, R34, 0x78, !PT ;  /* 0x000000070d0d7812 */ /* 0x000fe200078e7822 */
[----:B------:R-:W-:-:S02]  /*07b0*/  IMAD.SHL.U32 R14, R14, 0x80, RZ ;  /* 0x000000800e0e7824 */ /* 0x000fc400078e00ff */
[----:B------:R-:W-:Y:S02]  /*07c0*/  IMAD.SHL.U32 R17, R17, 0x10, RZ ;  /* 0x0000001011117824 */ /* 0x000fe400078e00ff */
[----:B------:R-:W-:Y:S02]  /*07d0*/  IMAD.SHL.U32 R9, R9, 0x10, RZ ;  /* 0x0000001009097824 */ /* 0x000fe400078e00ff */
[----:B------:R-:W-:Y:S02]  /*07e0*/  IMAD.SHL.U32 R11, R11, 0x10, RZ ;  /* 0x000000100b0b7824 */ /* 0x000fe400078e00ff */
[----:B------:R-:W-:Y:S01]  /*07f0*/  IMAD.SHL.U32 R13, R13, 0x10, RZ ;  /* 0x000000100d0d7824 */ /* 0x000fe200078e00ff */
[----:B------:R-:W-:Y:S02]  /*0800*/  LOP3.LUT R39, R14, R17, RZ, 0xfc, !PT ;  /* 0x000000110e277212 */ /* 0x000fe400078efcff */
[-C--:B------:R-:W-:Y:S01]  /*0810*/  LOP3.LUT R38, R9, R14.reuse, RZ, 0xfc, !PT ;  /* 0x0000000e09267212 */ /* 0x080fe200078efcff */
[----:B------:R-:W-:Y:S01]  /*0820*/  CS2R R16, SRZ ;  /* 0x0000000000107805 */ /* 0x000fe2000001ff00 */
[-C--:B------:R-:W-:Y:S01]  /*0830*/  LOP3.LUT R37, R11, R14.reuse, RZ, 0xfc, !PT ;  /* 0x0000000e0b257212 */ /* 0x080fe200078efcff */
[----:B------:R-:W-:Y:S01]  /*0840*/  CS2R R8, SRZ ;  /* 0x0000000000087805 */ /* 0x000fe2000001ff00 */
[----:B------:R-:W-:Y:S01]  /*0850*/  LOP3.LUT R36, R13, R14, RZ, 0xfc, !PT ;  /* 0x0000000e0d247212 */ /* 0x000fe200078efcff */
[----:B------:R-:W-:Y:S01]  /*0860*/  CS2R R10, SRZ ;  /* 0x00000000000a7805 */ /* 0x000fe2000001ff00 */
[----:B------:R-:W-:Y:S06]  /*0870*/  BAR.SYNC 0x0 ;  /* 0x0000000000007b1d */ /* 0x000fec0000000000 */
[----:B------:R-:W-:Y:S01]  /*0880*/  PLOP3.LUT P0, PT, PT, PT, PT, 0x80, 0x0 ;  /* 0x000000000000781c */ /* 0x000fe20003f0f070 */
[----:B------:R-:W-:Y:S01]  /*0890*/  CS2R R12, SRZ ;  /* 0x00000000000c7805 */ /* 0x000fe2000001ff00 */
[----:B------:R-:W-:-:S02]  /*08a0*/  CS2R R14, SRZ ;  /* 0x00000000000e7805 */ /* 0x000fc4000001ff00 */
.L_x_0:
[----:B------:R-:W-:Y:S04]  /*08b0*/  LDSM.16.M88.4 R24, [R43] ;  /* 0x000000002b18783b */ /* 0x000fe80000000200 */
[----:B------:R-:W1:Y:S02]  /*08c0*/  LDSM.16.M88.4 R28, [R39] ;  /* 0x00000000271c783b */ /* 0x000e640000000200 */
[C---:B-1----:R-:W5:Y:S08]  /*08d0*/  HMMA.16816.F32 R16, R24.reuse, R28, R16 ;  /* 0x0000001c1810723c */ /* 0x042f700000001810 */
[C---:B------:R5:W5:Y:S02]  /*08e0*/  HMMA.16816.F32 R12, R24.reuse, R30, R12 ;  /* 0x0000001e180c723c */ /* 0x040b64000000180c */
[----:B-----5:R-:W1:Y:S06]  /*08f0*/  LDSM.16.M88.4 R28, [R39+0x1000] ;  /* 0x00100000271c783b */ /* 0x020e6c0000000200 */
[C---:B-1----:R-:W5:Y:S08]  /*0900*/  HMMA.16816.F32 R8, R24.reuse, R28, R8 ;  /* 0x0000001c1808723c */ /* 0x042f700000001808 */
[----:B------:R5:W5:Y:S02]  /*0910*/  HMMA.16816.F32 R20, R24, R30, R20 ;  /* 0x0000001e1814723c */ /* 0x000b640000001814 */
[----:B-----5:R-:W-:Y:S04]  /*0920*/  LDSM.16.M88.4 R24, [R42] ;  /* 0x000000002a18783b */ /* 0x020fe80000000200 */
        /* <DEDUP_REMOVED lines=19> */
[----:B------:R5:W5:Y:S07]  /*0a60*/  HMMA.16816.F32 R20, R24, R30, R20 ;  /* 0x0000001e1814723c */ /* 0x000b6e0000001814 */
[----:B-----5:R-:W-:Y:S01]  /*0a70*/  LOP3.LUT R24, R35, 0x38, R50, 0xf8, !PT ;  /* 0x0000003823187812 */ /* 0x020fe200078ef832 */
[----:B------:R-:W-:Y:S01]  /*0a80*/  IMAD.MOV.U32 R35, RZ, RZ, 0x80 ;  /* 0x00000080ff237424 */ /* 0x000fe200078e00ff */
[----:B------:R-:W-:Y:S06]  /*0a90*/  BAR.SYNC 0x0 ;  /* 0x0000000000007b1d */ /* 0x000fec0000000000 */
[----:B------:R-:W-:-:S02]  /*0aa0*/  ISETP.GE.U32.AND P2, PT, R24, 0x80, PT ;  /* 0x000000801800780c */ /* 0x000fc40003f46070 */
[-C--:B------:R-:W-:Y:S02]  /*0ab0*/  LOP3.LUT R27, R5, R24.reuse, RZ, 0xfc, !PT ;  /* 0x00000018051b7212 */ /* 0x080fe400078efcff */
[----:B------:R-:W-:Y:S02]  /*0ac0*/  SEL R25, RZ, 0x10, P2 ;  /* 0x00000010ff197807 */ /* 0x000fe40001000000 */
[----:B------:R-:W-:Y:S02]  /*0ad0*/  LOP3.LUT R29, R7, R24, RZ, 0xfc, !PT ;  /* 0x00000018071d7212 */ /* 0x000fe400078efcff */
[C---:B------:R-:W-:Y:S02]  /*0ae0*/  SEL R26, R25.reuse, RZ, P1 ;  /* 0x000000ff191a7207 */ /* 0x040fe40000800000 */
[----:B------:R-:W-:Y:S02]  /*0af0*/  SEL R25, R25, RZ, P3 ;  /* 0x000000ff19197207 */ /* 0x000fe40001800000 */
[----:B------:R-:W-:-:S02]  /*0b00*/  SEL R26, R26, RZ, P0 ;  /* 0x000000ff1a1a7207 */ /* 0x000fc40000000000 */
[----:B------:R-:W-:Y:S02]  /*0b10*/  SEL R25, R25, RZ, P0 ;  /* 0x000000ff19197207 */ /* 0x000fe40000000000 */
[----:B------:R-:W-:Y:S02]  /*0b20*/  ISETP.NE.U32.AND P2, PT, R26, RZ, PT ;  /* 0x000000ff1a00720c */ /* 0x000fe40003f45070 */
[----:B------:R-:W-:Y:S02]  /*0b30*/  ISETP.NE.U32.AND P4, PT, R25, RZ, PT ;  /* 0x000000ff1900720c */ /* 0x000fe40003f85070 */
[-C--:B------:R-:W-:Y:S02]  /*0b40*/  LEA R26, P5, R27, R58.reuse, 0x1 ;  /* 0x0000003a1b1a7211 */ /* 0x080fe400078a08ff */
[----:B------:R-:W-:Y:S02]  /*0b50*/  LEA R24, P6, R29, R58, 0x1 ;  /* 0x0000003a1d187211 */ /* 0x000fe400078c08ff */
[----:B------:R-:W-:-:S02]  /*0b60*/  LEA.HI.X R27, R27, R59, R4, 0x1, P5 ;  /* 0x0000003b1b1b7211 */ /* 0x000fc400028f0c04 */
[----:B------:R-:W-:-:S03]  /*0b70*/  LEA.HI.X R25, R29, R59, R6, 0x1, P6 ;  /* 0x0000003b1d197211 */ /* 0x000fc600030f0c06 */
[----:B------:R-:W-:Y:S01]  /*0b80*/  @!PT LDS RZ, [RZ] ;  /* 0x00000000fffff984 */ /* 0x000fe20000000800 */
[----:B------:R-:W-:Y:S01]  /*0b90*/  @!PT LDS RZ, [RZ] ;  /* 0x00000000fffff984 */ /* 0x000fe20000000800 */
[----:B------:R-:W-:Y:S01]  /*0ba0*/  @!PT LDS RZ, [RZ] ;  /* 0x00000000fffff984 */ /* 0x000fe20000000800 */
[----:B------:R1:W-:Y:S01]  /*0bb0*/  LDGSTS.E.BYPASS.128 [R46], [R26.64], P2 ;  /* 0x000000001a2e7fae */ /* 0x0003e20009101c44 */
[----:B------:R-:W-:Y:S02]  /*0bc0*/  PLOP3.LUT P2, PT, P0, PT, PT, 0x80, 0x0 ;  /* 0x000000000000781c */ /* 0x000fe4000074f070 */
[----:B------:R-:W-:Y:S01]  /*0bd0*/  PLOP3.LUT P0, PT, PT, PT, PT, 0x8, 0x0 ;  /* 0x000000000000781c */ /* 0x000fe20003f0e170 */
[----:B------:R1:W-:Y:S04]  /*0be0*/  LDGSTS.E.BYPASS.128 [R44], [R24.64], P4 ;  /* 0x00000000182c7fae */ /* 0x0003e8000a101c44 */
[----:B------:R-:W0:Y:S01]  /*0bf0*/  LDGDEPBAR ;  /* 0x00000000000079af */ /* 0x000e220000000000 */
[----:B------:R-:W-:-:S04]  /*0c00*/  DEPBAR.LE SB0, 0x0 ;  /* 0x000080000000791a */ /* 0x000fc80000000000 */
[----:B------:R-:W-:Y:S06]  /*0c10*/  BAR.SYNC 0x0 ;  /* 0x0000000000007b1d */ /* 0x000fec0000000000 */
[----:B-1----:R-:W-:Y:S05]  /*0c20*/  @P2 BRA `(.L_x_0) ;  /* 0xfffffc8000002947 */ /* 0x002fea000383ffff */
[----:B----4-:R-:W-:Y:S01]  /*0c30*/  HADD2.F32 R49, -RZ, R49.H0_H0 ;  /* 0x20000031ff317230 */ /* 0x010fe20000004100 */
[----:B------:R-:W-:Y:S01]  /*0c40*/  ISETP.GE.AND P1, PT, R2, R57, PT ;  /* 0x000000390200720c */ /* 0x000fe20003f26270 */
[----:B------:R-:W-:Y:S01]  /*0c50*/  HADD2.F32 R48, -RZ, R48.H0_H0 ;  /* 0x20000030ff307230 */ /* 0x000fe20000004100 */
[----:B------:R-:W-:Y:S01]  /*0c60*/  LOP3.LUT R2, R53, 0x30, RZ, 0xc0, !PT ;  /* 0x0000003035027812 */ /* 0x000fe200078ec0ff */
[----:B------:R-:W-:Y:S01]  /*0c70*/  IMAD.SHL.U32 R54, R54, 0x2, RZ ;  /* 0x0000000236367824 */ /* 0x000fe200078e00ff */
[----:B------:R-:W-:Y:S01]  /*0c80*/  FMUL R7, R20, R49 ;  /* 0x0000003114077220 */ /* 0x000fe20000400000 */
[----:B------:R-:W-:Y:S01]  /*0c90*/  ISETP.GE.AND P0, PT, R3, R57, PT ;  /* 0x000000390300720c */ /* 0x000fe20003f06270 */
[----:B------:R-:W-:Y:S01]  /*0ca0*/  FMUL R22, R22, R48 ;  /* 0x0000003016167220 */ /* 0x000fe20000400000 */
[----:B------:R-:W-:Y:S01]  /*0cb0*/  LEA.HI R20, R55, R2, RZ, 0x1e ;  /* 0x0000000237147211 */ /* 0x000fe200078ff0ff */
[----:B------:R-:W-:Y:S01]  /*0cc0*/  IMAD.SHL.U32 R2, R34, 0x2, RZ ;  /* 0x0000000222027824 */ /* 0x000fe200078e00ff */
[-C--:B------:R-:W-:Y:S01]  /*0cd0*/  FMUL R4, R19, R48.reuse ;  /* 0x0000003013047220 */ /* 0x080fe20000400000 */
[----:B------:R-:W-:Y:S01]  /*0ce0*/  SHF.R.U32.HI R19, RZ, 0x4, R34 ;  /* 0x00000004ff137819 */ /* 0x000fe20000011622 */
[-C--:B------:R-:W-:Y:S01]  /*0cf0*/  FMUL R24, R18, R48.reuse ;  /* 0x0000003012187220 */ /* 0x080fe20000400000 */
[-C--:B------:R-:W-:Y:S01]  /*0d00*/  FMUL R16, R16, R49.reuse ;  /* 0x0000003110107220 */ /* 0x080fe20000400000 */
[----:B------:R-:W-:Y:S01]  /*0d10*/  LOP3.LUT R2, R2, 0x6, RZ, 0xc0, !PT ;  /* 0x0000000602027812 */ /* 0x000fe200078ec0ff */
[-C--:B------:R-:W-:Y:S01]  /*0d20*/  FMUL R21, R21, R49.reuse ;  /* 0x0000003115157220 */ /* 0x080fe20000400000 */
[----:B------:R-:W-:Y:S01]  /*0d30*/  SGXT.U32 R19, R19, 0x4 ;  /* 0x000000041313781a */ /* 0x000fe20000000000 */
[-C--:B------:R-:W-:Y:S01]  /*0d40*/  FMUL R23, R23, R48.reuse ;  /* 0x0000003017177220 */ /* 0x080fe20000400000 */
[C-C-:B------:R-:W-:Y:S01]  /*0d50*/  LOP3.LUT R5, R2.reuse, 0x8, R53.reuse, 0xf8, !PT ;  /* 0x0000000802057812 */ /* 0x140fe200078ef835 */
[-C--:B------:R-:W-:Y:S01]  /*0d60*/  FMUL R17, R17, R49.reuse ;  /* 0x0000003111117220 */ /* 0x080fe20000400000 */
[----:B------:R-:W-:Y:S01]  /*0d70*/  LOP3.LUT R53, R2, 0x8, R53, 0xf8, !PT ;  /* 0x0000000802357812 */ /* 0x000fe200078ef835 */
[-C--:B------:R-:W-:Y:S01]  /*0d80*/  FMUL R12, R12, R49.reuse ;  /* 0x000000310c0c7220 */ /* 0x080fe20000400000 */
[C-C-:B------:R-:W-:Y:S01]  /*0d90*/  LOP3.LUT R2, R56.reuse, 0x30, R5.reuse, 0xfe, !PT ;  /* 0x0000003038027812 */ /* 0x140fe200078efe05 */
[----:B------:R-:W-:Y:S01]  /*0da0*/  FMUL R9, R9, R49 ;  /* 0x0000003109097220 */ /* 0x000fe20000400000 */
[----:B------:R-:W-:Y:S01]  /*0db0*/  LOP3.LUT R6, R56, R5, RZ, 0xfc, !PT ;  /* 0x0000000538067212 */ /* 0x000fe200078efcff */
[-C--:B------:R-:W-:Y:S01]  /*0dc0*/  FMUL R14, R14, R48.reuse ;  /* 0x000000300e0e7220 */ /* 0x080fe20000400000 */
[----:B------:R-:W-:Y:S01]  /*0dd0*/  ISETP.GE.AND P2, PT, R2, R57, PT ;  /* 0x000000390200720c */ /* 0x000fe20003f46270 */
[-C--:B------:R-:W-:Y:S01]  /*0de0*/  FMUL R13, R13, R49.reuse ;  /* 0x000000310d0d7220 */ /* 0x080fe20000400000 */
[--C-:B------:R-:W-:Y:S01]  /*0df0*/  LOP3.LUT R2, R56, 0x31, R5.reuse, 0xfe, !PT ;  /* 0x0000003138027812 */ /* 0x100fe200078efe05 */
[----:B------:R-:W-:Y:S01]  /*0e00*/  FMUL R8, R8, R49 ;  /* 0x0000003108087220 */ /* 0x000fe20000400000 */
[----:B------:R-:W-:Y:S01]  /*0e10*/  LOP3.LUT R3, R5, 0x30, RZ, 0xfc, !PT ;  /* 0x0000003005037812 */ /* 0x000fe200078efcff */
[-C--:B------:R-:W-:Y:S01]  /*0e20*/  FMUL R15, R15, R48.reuse ;  /* 0x000000300f0f7220 */ /* 0x080fe20000400000 */
[-C--:B------:R-:W-:Y:S01]  /*0e30*/  ISETP.GE.AND P5, PT, R2, R57.reuse, PT ;  /* 0x000000390200720c */ /* 0x080fe20003fa6270 */
[-C--:B------:R-:W-:Y:S01]  /*0e40*/  FMUL R10, R10, R48.reuse ;  /* 0x000000300a0a7220 */ /* 0x080fe20000400000 */
[----:B------:R-:W-:Y:S01]  /*0e50*/  LOP3.LUT R2, R56, 0x1, R5, 0xfe, !PT ;  /* 0x0000000138027812 */ /* 0x000fe200078efe05 */
[----:B------:R-:W-:Y:S01]  /*0e60*/  FMUL R11, R11, R48 ;  /* 0x000000300b0b7220 */ /* 0x000fe20000400000 */
[----:B------:R-:W-:Y:S01]  /*0e70*/  ISETP.GE.AND P6, PT, R6, R57, PT ;  /* 0x000000390600720c */ /* 0x000fe20003fc6270 */
[----:B------:R-:W-:Y:S01]  /*0e80*/  IMAD.SHL.U32 R34, R34, 0x4, RZ ;  /* 0x0000000422227824 */ /* 0x000fe200078e00ff */
[----:B------:R-:W-:Y:S01]  /*0e90*/  FSEL R6, R7, RZ, !P2 ;  /* 0x000000ff07067208 */ /* 0x000fe20005000000 */
[----:B------:R-:W-:Y:S01]  /*0ea0*/  IMAD R20, R20, 0x44, R53 ;  /* 0x0000004414147824 */ /* 0x000fe200078e0235 */
[----:B------:R-:W-:Y:S01]  /*0eb0*/  FSEL R7, R22, RZ, !P2 ;  /* 0x000000ff16077208 */ /* 0x000fe20005000000 */
[----:B------:R-:W-:-:S04]  /*0ec0*/  DEPBAR.LE SB0, 0x0 ;  /* 0x000080000000791a */ /* 0x000fc80000000000 */
[-C--:B------:R-:W-:Y:S02]  /*0ed0*/  ISETP.GT.U32.AND P3, PT, R52, R3.reuse, PT ;  /* 0x000000033400720c */ /* 0x080fe40003f64070 */
[----:B------:R-:W-:Y:S02]  /*0ee0*/  ISETP.GT.U32.AND P4, PT, R51, R3, PT ;  /* 0x000000033300720c */ /* 0x000fe40003f84070 */
[----:B------:R-:W-:Y:S02]  /*0ef0*/  ISETP.GE.AND P2, PT, R2, R57, PT ;  /* 0x000000390200720c */ /* 0x000fe40003f46270 */
[C-C-:B------:R-:W-:Y:S02]  /*0f00*/  LOP3.LUT R2, R56.reuse, 0x10, R5.reuse, 0xfe, !PT ;  /* 0x0000001038027812 */ /* 0x140fe400078efe05 */
[----:B------:R-:W-:Y:S02]  /*0f10*/  LOP3.LUT R18, R56, 0x11, R5, 0xfe, !PT ;  /* 0x0000001138127812 */ /* 0x000fe400078efe05 */
[----:B------:R-:W-:-:S02]  /*0f20*/  FSEL R6, R6, RZ, P3 ;  /* 0x000000ff06067208 */ /* 0x000fc40001800000 */
[----:B------:R-:W-:Y:S02]  /*0f30*/  FSEL R7, R7, RZ, P4 ;  /* 0x000000ff07077208 */ /* 0x000fe40002000000 */
[-C--:B------:R-:W-:Y:S02]  /*0f40*/  ISETP.GE.AND P3, PT, R2, R57.reuse, PT ;  /* 0x000000390200720c */ /* 0x080fe40003f66270 */
[----:B------:R-:W-:Y:S02]  /*0f50*/  ISETP.GE.AND P4, PT, R18, R57, PT ;  /* 0x000000391200720c */ /* 0x000fe40003f86270 */
[C-C-:B------:R-:W-:Y:S02]  /*0f60*/  LOP3.LUT R2, R56.reuse, 0x30, R19.reuse, 0xfe, !PT ;  /* 0x0000003038027812 */ /* 0x140fe400078efe13 */
[C-C-:B------:R-:W-:Y:S02]  /*0f70*/  LOP3.LUT R18, R56.reuse, 0x20, R19.reuse, 0xfe, !PT ;  /* 0x0000002038127812 */ /* 0x140fe400078efe13 */
[----:B------:R-:W-:-:S02]  /*0f80*/  LOP3.LUT R3, R56, 0x10, R19, 0xfe, !PT ;  /* 0x0000001038037812 */ /* 0x000fc400078efe13 */
[C---:B------:R-:W-:Y:S02]  /*0f90*/  LOP3.LUT R19, R56.reuse, R19, RZ, 0xfc, !PT ;  /* 0x0000001338137212 */ /* 0x040fe400078efcff */
[C-C-:B------:R-:W-:Y:S02]  /*0fa0*/  LOP3.LUT R26, R56.reuse, 0x20, R5.reuse, 0xfe, !PT ;  /* 0x00000020381a7812 */ /* 0x140fe400078efe05 */
[----:B------:R-:W-:Y:S01]  /*0fb0*/  LOP3.LUT R56, R56, 0x21, R5, 0xfe, !PT ;  /* 0x0000002138387812 */ /* 0x000fe200078efe05 */
[----:B------:R-:W-:Y:S01]  /*0fc0*/  IMAD.SHL.U32 R29, R19, 0x1000, RZ ;  /* 0x00001000131d7824 */ /* 0x000fe200078e00ff */
[----:B------:R-:W-:Y:S02]  /*0fd0*/  FSEL R25, R16, RZ, !P6 ;  /* 0x000000ff10197208 */ /* 0x000fe40007000000 */
[----:B------:R-:W-:Y:S02]  /*0fe0*/  FSEL R24, R24, RZ, !P6 ;  /* 0x000000ff18187208 */ /* 0x000fe40007000000 */
[----:B------:R-:W-:-:S02]  /*0ff0*/  ISETP.GE.AND P6, PT, R56, R57, PT ;  /* 0x000000393800720c */ /* 0x000fc40003fc6270 */
[----:B------:R-:W-:Y:S02]  /*1000*/  LOP3.LUT R16, R5, 0x21, RZ, 0xfc, !PT ;  /* 0x0000002105107812 */ /* 0x000fe400078efcff */
[----:B------:R-:W-:Y:S02]  /*1010*/  FSEL R21, R21, RZ, !P5 ;  /* 0x000000ff15157208 */ /* 0x000fe40006800000 */
[----:B------:R-:W-:Y:S02]  /*1020*/  FSEL R22, R23, RZ, !P5 ;  /* 0x000000ff17167208 */ /* 0x000fe40006800000 */
[----:B------:R-:W-:Y:S02]  /*1030*/  ISETP.GE.AND P5, PT, R26, R57, PT ;  /* 0x000000391a00720c */ /* 0x000fe40003fa6270 */
[----:B------:R-:W-:Y:S02]  /*1040*/  LOP3.LUT R23, R5, 0x11, RZ, 0xfc, !PT ;  /* 0x0000001105177812 */ /* 0x000fe400078efcff */
[----:B------:R-:W-:-:S02]  /*1050*/  FSEL R17, R17, RZ, !P2 ;  /* 0x000000ff11117208 */ /* 0x000fc40005000000 */
[----:B------:R-:W-:Y:S02]  /*1060*/  FSEL R26, R4, RZ, !P2 ;  /* 0x000000ff041a7208 */ /* 0x000fe40005000000 */
[-C--:B------:R-:W-:Y:S02]  /*1070*/  ISETP.GT.U32.AND P2, PT, R52, R16.reuse, PT ;  /* 0x000000103400720c */ /* 0x080fe40003f44070 */
[----:B------:R-:W-:Y:S02]  /*1080*/  FSEL R12, R12, RZ, !P3 ;  /* 0x000000ff0c0c7208 */ /* 0x000fe40005800000 */
[----:B------:R-:W-:Y:S02]  /*1090*/  FSEL R14, R14, RZ, !P3 ;  /* 0x000000ff0e0e7208 */ /* 0x000fe40005800000 */
[----:B------:R-:W-:Y:S02]  /*10a0*/  FSEL R9, R9, RZ, !P6 ;  /* 0x000000ff09097208 */ /* 0x000fe40007000000 */
[----:B------:R-:W-:-:S02]  /*10b0*/  ISETP.GT.U32.AND P3, PT, R51, R16, PT ;  /* 0x000000103300720c */ /* 0x000fc40003f64070 */
[----:B------:R-:W-:Y:S02]  /*10c0*/  LOP3.LUT R4, R5, 0x10, RZ, 0xfc, !PT ;  /* 0x0000001005047812 */ /* 0x000fe400078efcff */
[----:B------:R-:W-:Y:S02]  /*10d0*/  FSEL R13, R13, RZ, !P4 ;  /* 0x000000ff0d0d7208 */ /* 0x000fe40006000000 */
[----:B------:R-:W-:Y:S02]  /*10e0*/  FSEL R15, R15, RZ, !P4 ;  /* 0x000000ff0f0f7208 */ /* 0x000fe40006000000 */
[----:B------:R-:W-:Y:S02]  /*10f0*/  FSEL R16, R8, RZ, !P5 ;  /* 0x000000ff08107208 */ /* 0x000fe40006800000 */
[----:B------:R-:W-:Y:S01]  /*1100*/  FSEL R27, R10, RZ, !P5 ;  /* 0x000000ff0a1b7208 */ /* 0x000fe20006800000 */
[----:B------:R-:W-:Y:S06]  /*1110*/  BAR.SYNC 0x0 ;  /* 0x0000000000007b1d */ /* 0x000fec0000000000 */
[----:B------:R-:W-:-:S02]  /*1120*/  ISETP.GT.U32.AND P4, PT, R52, R23, PT ;  /* 0x000000173400720c */ /* 0x000fc40003f84070 */
[----:B------:R-:W-:Y:S02]  /*1130*/  ISETP.GT.U32.AND P5, PT, R51, R23, PT ;  /* 0x000000173300720c */ /* 0x000fe40003fa4070 */
[----:B------:R-:W-:Y:S02]  /*1140*/  FSEL R28, R11, RZ, !P6 ;  /* 0x000000ff0b1c7208 */ /* 0x000fe40007000000 */
[----:B------:R-:W-:Y:S02]  /*1150*/  FSEL R23, R9, RZ, P2 ;  /* 0x000000ff09177208 */ /* 0x000fe40001000000 */
[-C--:B------:R-:W-:Y:S02]  /*1160*/  ISETP.GT.U32.AND P6, PT, R52, R4.reuse, PT ;  /* 0x000000043400720c */ /* 0x080fe40003fc4070 */
[----:B------:R-:W-:Y:S02]  /*1170*/  ISETP.GT.U32.AND P2, PT, R51, R4, PT ;  /* 0x000000043300720c */ /* 0x000fe40003f44070 */
[----:B------:R-:W-:-:S02]  /*1180*/  LOP3.LUT R8, R5, 0x1, RZ, 0xfc, !PT ;  /* 0x0000000105087812 */ /* 0x000fc400078efcff */
[----:B------:R-:W-:Y:S02]  /*1190*/  FSEL R13, R13, RZ, P4 ;  /* 0x000000ff0d0d7208 */ /* 0x000fe40002000000 */
[----:B------:R-:W-:Y:S02]  /*11a0*/  FSEL R15, R15, RZ, P5 ;  /* 0x000000ff0f0f7208 */ /* 0x000fe40002800000 */
[----:B------:R-:W-:Y:S02]  /*11b0*/  FSEL R12, R12, RZ, P6 ;  /* 0x000000ff0c0c7208 */ /* 0x000fe40003000000 */
[----:B------:R-:W-:Y:S02]  /*11c0*/  FSEL R14, R14, RZ, P2 ;  /* 0x000000ff0e0e7208 */ /* 0x000fe40001000000 */
[-C--:B------:R-:W-:Y:S02]  /*11d0*/  ISETP.GT.U32.AND P4, PT, R52, R8.reuse, PT ;  /* 0x000000083400720c */ /* 0x080fe40003f84070 */
[----:B------:R-:W-:-:S02]  /*11e0*/  ISETP.GT.U32.AND P5, PT, R51, R8, PT ;  /* 0x000000083300720c */ /* 0x000fc40003fa4070 */
[-C--:B------:R-:W-:Y:S02]  /*11f0*/  ISETP.GT.U32.AND P6, PT, R52, R5.reuse, PT ;  /* 0x000000053400720c */ /* 0x080fe40003fc4070 */
[----:B------:R-:W-:Y:S02]  /*1200*/  LOP3.LUT R4, R5, 0x20, RZ, 0xfc, !PT ;  /* 0x0000002005047812 */ /* 0x000fe400078efcff */
[----:B------:R-:W-:Y:S02]  /*1210*/  ISETP.GT.U32.AND P2, PT, R51, R5, PT ;  /* 0x000000053300720c */ /* 0x000fe40003f44070 */
[----:B------:R-:W-:Y:S02]  /*1220*/  LOP3.LUT R5, R5, 0x31, RZ, 0xfc, !PT ;  /* 0x0000003105057812 */ /* 0x000fe400078efcff */
[----:B------:R-:W-:Y:S02]  /*1230*/  FSEL R9, R17, RZ, P4 ;  /* 0x000000ff11097208 */ /* 0x000fe40002000000 */
[----:B------:R-:W-:-:S02]  /*1240*/  FSEL R11, R26, RZ, P5 ;  /* 0x000000ff1a0b7208 */ /* 0x000fc40002800000 */
[----:B------:R-:W-:Y:S02]  /*1250*/  FSEL R25, R25, RZ, P6 ;  /* 0x000000ff19197208 */ /* 0x000fe40003000000 */
[----:B------:R-:W-:Y:S02]  /*1260*/  FSEL R24, R24, RZ, P2 ;  /* 0x000000ff18187208 */ /* 0x000fe40001000000 */
[CC--:B------:R-:W-:Y:S02]  /*1270*/  ISETP.GT.U32.AND P4, PT, R52.reuse, R4.reuse, PT ;  /* 0x000000043400720c */ /* 0x0c0fe40003f84070 */
[C---:B------:R-:W-:Y:S02]  /*1280*/  ISETP.GT.U32.AND P5, PT, R51.reuse, R4, PT ;  /* 0x000000043300720c */ /* 0x040fe40003fa4070 */
[-C--:B------:R-:W-:Y:S02]  /*1290*/  ISETP.GT.U32.AND P6, PT, R52, R5.reuse, PT ;  /* 0x000000053400720c */ /* 0x080fe40003fc4070 */
[----:B------:R-:W-:-:S02]  /*12a0*/  ISETP.GT.U32.AND P2, PT, R51, R5, PT ;  /* 0x000000053300720c */ /* 0x000fc40003f44070 */
[----:B------:R-:W-:Y:S02]  /*12b0*/  FSEL R5, R13, RZ, !P1 ;  /* 0x000000ff0d057208 */ /* 0x000fe40004800000 */
[----:B------:R-:W-:Y:S02]  /*12c0*/  FSEL R8, R25, RZ, !P1 ;  /* 0x000000ff19087208 */ /* 0x000fe40004800000 */
[----:B------:R-:W-:Y:S02]  /*12d0*/  FSEL R13, R28, RZ, P3 ;  /* 0x000000ff1c0d7208 */ /* 0x000fe40001800000 */
[----:B------:R-:W-:Y:S02]  /*12e0*/  FSEL R16, R16, RZ, P4 ;  /* 0x000000ff10107208 */ /* 0x000fe40002000000 */
[----:B------:R-:W-:Y:S02]  /*12f0*/  FSEL R27, R27, RZ, P5 ;  /* 0x000000ff1b1b7208 */ /* 0x000fe40002800000 */
[----:B------:R-:W-:-:S02]  /*1300*/  FSEL R21, R21, RZ, P6 ;  /* 0x000000ff15157208 */ /* 0x000fc40003000000 */
[----:B------:R-:W-:Y:S02]  /*1310*/  FSEL R25, R22, RZ, P2 ;  /* 0x000000ff16197208 */ /* 0x000fe40001000000 */
[----:B------:R-:W-:Y:S02]  /*1320*/  LOP3.LUT R45, R45, 0xe, R54, 0xf8, !PT ;  /* 0x0000000e2d2d7812 */ /* 0x000fe400078ef836 */
[----:B------:R-:W-:Y:S02]  /*1330*/  LOP3.LUT R34, R34, 0x3c, RZ, 0xc0, !PT ;  /* 0x0000003c22227812 */ /* 0x000fe400078ec0ff */
[----:B------:R-:W-:Y:S02]  /*1340*/  FSEL R4, R12, RZ, !P1 ;  /* 0x000000ff0c047208 */ /* 0x000fe40004800000 */
[----:B------:R-:W-:Y:S01]  /*1350*/  FSEL R10, R24, RZ, !P0 ;  /* 0x000000ff180a7208 */ /* 0x000fe20004000000 */
[----:B------:R-:W-:Y:S01]  /*1360*/  IMAD R45, R45, 0x44, R34 ;  /* 0x000000442d2d7824 */ /* 0x000fe200078e0222 */
[----:B------:R-:W-:Y:S01]  /*1370*/  FSEL R17, R23, RZ, !P1 ;  /* 0x000000ff17117208 */ /* 0x000fe20004800000 */
[----:B------:R-:W-:Y:S01]  /*1380*/  STS.64 [R20.X4+0x40], R4 ;  /* 0x0000400414007388 */ /* 0x000fe20000004a00 */
[----:B------:R-:W-:-:S02]  /*1390*/  FSEL R15, R15, RZ, !P0 ;  /* 0x000000ff0f0f7208 */ /* 0x000fc40004000000 */
[----:B------:R-:W-:Y:S02]  /*13a0*/  FSEL R14, R14, RZ, !P0 ;  /* 0x000000ff0e0e7208 */ /* 0x000fe40004000000 */
[----:B------:R-:W-:Y:S02]  /*13b0*/  FSEL R9, R9, RZ, !P1 ;  /* 0x000000ff09097208 */ /* 0x000fe40004800000 */
[----:B------:R-:W-:Y:S01]  /*13c0*/  FSEL R11, R11, RZ, !P0 ;  /* 0x000000ff0b0b7208 */ /* 0x000fe20004000000 */
[----:B------:R-:W-:Y:S01]  /*13d0*/  STS.64 [R20.X4+0x8c0], R14 ;  /* 0x0008c00e14007388 */ /* 0x000fe20000004a00 */
[----:B------:R-:W-:Y:S02]  /*13e0*/  FSEL R22, R6, RZ, !P1 ;  /* 0x000000ff06167208 */ /* 0x000fe40004800000 */
[----:B------:R-:W-:Y:S01]  /*13f0*/  FSEL R24, R7, RZ, !P0 ;  /* 0x000000ff07187208 */ /* 0x000fe20004000000 */
[----:B------:R-:W-:Y:S01]  /*1400*/  STS.64 [R20.X4], R8 ;  /* 0x0000000814007388 */ /* 0x000fe20000004a00 */
[----:B------:R-:W-:-:S02]  /*1410*/  FSEL R13, R13, RZ, !P0 ;  /* 0x000000ff0d0d7208 */ /* 0x000fc40004000000 */
[----:B------:R-:W-:Y:S01]  /*1420*/  FSEL R16, R16, RZ, !P1 ;  /* 0x000000ff10107208 */ /* 0x000fe20004800000 */
[----:B------:R-:W-:Y:S01]  /*1430*/  STS.64 [R20.X4+0x880], R10 ;  /* 0x0008800a14007388 */ /* 0x000fe20000004a00 */
[----:B------:R-:W-:Y:S02]  /*1440*/  FSEL R12, R27, RZ, !P0 ;  /* 0x000000ff1b0c7208 */ /* 0x000fe40004000000 */
[----:B------:R-:W-:Y:S01]  /*1450*/  FSEL R23, R21, RZ, !P1 ;  /* 0x000000ff15177208 */ /* 0x000fe20004800000 */
[----:B------:R1:W-:Y:S01]  /*1460*/  STS.64 [R20.X4+0x80], R16 ;  /* 0x0000801014007388 */ /* 0x0003e20000004a00 */
[----:B------:R-:W-:Y:S02]  /*1470*/  FSEL R25, R25, RZ, !P0 ;  /* 0x000000ff19197208 */ /* 0x000fe40004000000 */
[-C--:B------:R-:W-:Y:S01]  /*1480*/  ISETP.GE.U32.AND P3, PT, R19, R57.reuse, PT ;  /* 0x000000391300720c */ /* 0x080fe20003f66070 */
[----:B------:R-:W-:Y:S01]  /*1490*/  STS.64 [R20.X4+0x900], R12 ;  /* 0x0009000c14007388 */ /* 0x000fe20000004a00 */
[----:B------:R-:W-:-:S02]  /*14a0*/  ISETP.GE.U32.AND P5, PT, R3, R57, PT ;  /* 0x000000390300720c */ /* 0x000fc40003fa6070 */
[----:B------:R-:W-:Y:S01]  /*14b0*/  ISETP.GE.U32.AND P0, PT, R18, R57, PT ;  /* 0x000000391200720c */ /* 0x000fe20003f06070 */
[----:B------:R-:W-:Y:S01]  /*14c0*/  STS.64 [R20.X4+0xc0], R22 ;  /* 0x0000c01614007388 */ /* 0x000fe20000004a00 */
[CC--:B------:R-:W-:Y:S02]  /*14d0*/  ISETP.GE.AND.EX P3, PT, R32.reuse, R33.reuse, PT, P3 ;  /* 0x000000212000720c */ /* 0x0c0fe40003f66330 */
[----:B------:R-:W-:Y:S01]  /*14e0*/  ISETP.GE.AND.EX P5, PT, R32, R33, PT, P5 ;  /* 0x000000212000720c */ /* 0x000fe20003fa6350 */
[----:B------:R-:W-:Y:S01]  /*14f0*/  STS.64 [R20.X4+0x940], R24 ;  /* 0x0009401814007388 */ /* 0x000fe20000004a00 */
[----:B-1----:R-:W-:Y:S01]  /*1500*/  IMAD.SHL.U32 R17, R47, 0x40, RZ ;  /* 0x000000402f117824 */ /* 0x002fe200078e00ff */
[----:B------:R-:W-:Y:S02]  /*1510*/  ISETP.GT.U32.AND P4, PT, R19, -0x1, PT ;  /* 0xffffffff1300780c */ /* 0x000fe40003f84070 */
[----:B------:R-:W-:Y:S06]  /*1520*/  BAR.SYNC 0x0 ;  /* 0x0000000000007b1d */ /* 0x000fec0000000000 */
[----:B------:R-:W1:Y:S01]  /*1530*/  LDS.128 R8, [R45.X4] ;  /* 0x000000002d087984 */ /* 0x000e620000004c00 */
[----:B------:R-:W-:Y:S01]  /*1540*/  IMAD.WIDE R16, R17, R0, c[0x0][0x170] ;  /* 0x00005c0011107625 */ /* 0x000fe200078e0200 */
[----:B------:R-:W-:-:S02]  /*1550*/  SHF.L.U64.HI R31, R19, 0xc, R32 ;  /* 0x0000000c131f7819 */ /* 0x000fc40000010220 */
[----:B------:R-:W2:Y:S01]  /*1560*/  LDS.128 R4, [R45.X4+0x1100] ;  /* 0x001100002d047984 */ /* 0x000ea20000004c00 */
[----:B------:R-:W-:Y:S01]  /*1570*/  IMAD.WIDE.U32 R20, R34, 0x4, RZ ;  /* 0x0000000422147825 */ /* 0x000fe200078e00ff */
[C---:B------:R-:W-:Y:S02]  /*1580*/  ISETP.GT.U32.AND P6, PT, R3.reuse, -0x1, PT ;  /* 0xffffffff0300780c */ /* 0x040fe40003fc4070 */
[----:B------:R-:W3:Y:S01]  /*1590*/  LDS.128 R12, [R45.X4+0x2200] ;  /* 0x002200002d0c7984 */ /* 0x000ee20000004c00 */
[----:B------:R-:W-:Y:S01]  /*15a0*/  ISETP.GE.U32.AND P1, PT, R2, R57, PT ;  /* 0x000000390200720c */ /* 0x000fe20003f26070 */
[----:B------:R-:W-:Y:S01]  /*15b0*/  IMAD.SHL.U32 R23, R3, 0x1000, RZ ;  /* 0x0000100003177824 */ /* 0x000fe200078e00ff */
[----:B------:R-:W-:Y:S01]  /*15c0*/  LOP3.LUT R19, R29, R20, RZ, 0xfc, !PT ;  /* 0x000000141d137212 */ /* 0x000fe200078efcff */
[----:B------:R-:W-:Y:S01]  /*15d0*/  IMAD.SHL.U32 R25, R18, 0x1000, RZ ;  /* 0x0000100012197824 */ /* 0x000fe200078e00ff */
[----:B------:R-:W-:Y:S02]  /*15e0*/  SHF.L.U64.HI R27, R3, 0xc, R32 ;  /* 0x0000000c031b7819 */ /* 0x000fe40000010220 */
[----:B------:R-:W-:-:S02]  /*15f0*/  ISETP.GE.AND.EX P0, PT, R32, R33, PT, P0 ;  /* 0x000000212000720c */ /* 0x000fc40003f06300 */
[C---:B------:R-:W-:Y:S02]  /*1600*/  ISETP.GT.U32.AND P2, PT, R18.reuse, -0x1, PT ;  /* 0xffffffff1200780c */ /* 0x040fe40003f44070 */
[----:B------:R-:W-:Y:S02]  /*1610*/  SHF.L.U64.HI R3, R18, 0xc, R32 ;  /* 0x0000000c12037819 */ /* 0x000fe40000010220 */
[C---:B------:R-:W-:Y:S02]  /*1620*/  ISETP.GT.AND.EX P3, PT, R32.reuse, -0x1, !P3, P4 ;  /* 0xffffffff2000780c */ /* 0x040fe40005f64340 */
[C---:B------:R-:W-:Y:S02]  /*1630*/  ISETP.GT.AND.EX P5, PT, R32.reuse, -0x1, !P5, P6 ;  /* 0xffffffff2000780c */ /* 0x040fe40006fa4360 */
[----:B------:R-:W-:Y:S02]  /*1640*/  ISETP.GE.AND.EX P1, PT, R32, R33, PT, P1 ;  /* 0x000000212000720c */ /* 0x000fe40003f26310 */
[----:B------:R-:W-:-:S02]  /*1650*/  ISETP.GT.U32.AND P4, PT, R2, -0x1, PT ;  /* 0xffffffff0200780c */ /* 0x000fc40003f84070 */
[----:B------:R-:W-:Y:S02]  /*1660*/  LOP3.LUT R29, R31, R21, RZ, 0xfc, !PT ;  /* 0x000000151f1d7212 */ /* 0x000fe400078efcff */
[----:B------:R-:W-:Y:S02]  /*1670*/  IADD3 R18, P6, R16, R19, RZ ;  /* 0x0000001310127210 */ /* 0x000fe40007fde0ff */
[-C--:B------:R-:W-:Y:S02]  /*1680*/  LOP3.LUT R23, R23, R20.reuse, RZ, 0xfc, !PT ;  /* 0x0000001417177212 */ /* 0x080fe400078efcff */
[----:B------:R-:W-:Y:S01]  /*1690*/  LOP3.LUT R25, R25, R20, RZ, 0xfc, !PT ;  /* 0x0000001419197212 */ /* 0x000fe200078efcff */
[----:B------:R-:W-:Y:S01]  /*16a0*/  IMAD.X R19, R17, 0x1, R29, P6 ;  /* 0x0000000111137824 */ /* 0x000fe200030e061d */
[C---:B------:R-:W-:Y:S02]  /*16b0*/  ISETP.GT.AND.EX P0, PT, R32.reuse, -0x1, !P0, P2 ;  /* 0xffffffff2000780c */ /* 0x040fe40004704320 */
[----:B------:R-:W-:-:S02]  /*16c0*/  ISETP.GT.AND.EX P1, PT, R32, -0x1, !P1, P4 ;  /* 0xffffffff2000780c */ /* 0x000fc40004f24340 */
[----:B------:R-:W-:Y:S01]  /*16d0*/  LOP3.LUT R27, R27, R21, RZ, 0xfc, !PT ;  /* 0x000000151b1b7212 */ /* 0x000fe200078efcff */
[----:B-1----:R1:W-:Y:S01]  /*16e0*/  @P3 STG.E.128 [R18.64], R8 ;  /* 0x0000000812003986 */ /* 0x0023e2000c101d04 */
[C---:B------:R-:W-:Y:S02]  /*16f0*/  IADD3 R22, P2, R16.reuse, R23, RZ ;  /* 0x0000001710167210 */ /* 0x040fe40007f5e0ff */
[----:B------:R-:W-:Y:S02]  /*1700*/  LOP3.LUT R3, R3, R21, RZ, 0xfc, !PT ;  /* 0x0000001503037212 */ /* 0x000fe400078efcff */
[----:B------:R-:W-:Y:S01]  /*1710*/  IADD3 R24, P6, R16, R25, RZ ;  /* 0x0000001910187210 */ /* 0x000fe20007fde0ff */
[----:B------:R-:W-:-:S04]  /*1720*/  IMAD.X R23, R17, 0x1, R27, P2 ;  /* 0x0000000111177824 */ /* 0x000fc800010e061b */
[----:B------:R-:W-:Y:S01]  /*1730*/  IMAD.X R25, R17, 0x1, R3, P6 ;  /* 0x0000000111197824 */ /* 0x000fe200030e0603 */
[----:B--2---:R1:W-:Y:S04]  /*1740*/  @P5 STG.E.128 [R22.64], R4 ;  /* 0x0000000416005986 */ /* 0x0043e8000c101d04 */
[----:B---3--:R1:W-:Y:S01]  /*1750*/  @P0 STG.E.128 [R24.64], R12 ;  /* 0x0000000c18000986 */ /* 0x0083e2000c101d04 */
[----:B------:R-:W-:Y:S05]  /*1760*/  @!P1 EXIT ;  /* 0x000000000000994d */ /* 0x000fea0003800000 */
[----:B------:R-:W2:Y:S01]  /*1770*/  LDS.128 R44, [R45.X4+0x3300] ;  /* 0x003300002d2c7984 */ /* 0x000ea20000004c00 */
[C---:B------:R-:W-:Y:S01]  /*1780*/  IMAD.SHL.U32 R3, R2.reuse, 0x1000, RZ ;  /* 0x0000100002037824 */ /* 0x040fe200078e00ff */
[----:B-1----:R-:W-:-:S04]  /*1790*/  SHF.L.U64.HI R5, R2, 0xc, R32 ;  /* 0x0000000c02057819 */ /* 0x002fc80000010220 */
[----:B------:R-:W-:Y:S02]  /*17a0*/  LOP3.LUT R3, R3, R20, RZ, 0xfc, !PT ;  /* 0x0000001403037212 */ /* 0x000fe400078efcff */
[----:B------:R-:W-:Y:S02]  /*17b0*/  LOP3.LUT R21, R5, R21, RZ, 0xfc, !PT ;  /* 0x0000001505157212 */ /* 0x000fe400078efcff */
[----:B------:R-:W-:-:S05]  /*17c0*/  IADD3 R2, P0, R16, R3, RZ ;  /* 0x0000000310027210 */ /* 0x000fca0007f1e0ff */
[----:B------:R-:W-:-:S05]  /*17d0*/  IMAD.X R3, R17, 0x1, R21, P0 ;  /* 0x0000000111037824 */ /* 0x000fca00000e0615 */
[----:B--2---:R-:W-:Y:S01]  /*17e0*/  STG.E.128 [R2.64], R44 ;  /* 0x0000002c02007986 */ /* 0x004fe2000c101d04 */
[----:B------:R-:W-:Y:S05]  /*17f0*/  EXIT ;  /* 0x000000000000794d */ /* 0x000fea0003800000 */
.L_x_1:
[----:B------:R-:W-:-:S00]  /*1800*/  BRA `(.L_x_1) ;  /* 0xfffffff000007947 */ /* 0x000fc0000383ffff */
[----:B------:R-:W-:-:S00]  /*1810*/  NOP ;  /* 0x0000000000007918 */ /* 0x000fc00000000000 */
        /* <DEDUP_REMOVED lines=14> */
.L_x_2:


//--------------------- .nv.shared.chunk_scaled_dot_kkt_fwd_kernel --------------------------
	.section	.nv.shared.chunk_scaled_dot_kkt_fwd_kernel,"aw",@nobits
	.align	16
